//
// Generated by NVIDIA NVVM Compiler
//
// Compiler Build ID: CL-36424714
// Cuda compilation tools, release 13.0, V13.0.88
// Based on NVVM 20.0.0
//

.version 9.0
.target sm_100
.address_size 64

	// .globl	_Z9Conv2d_cuPfS_S_
.extern .func  (.param .b32 func_retval0) vprintf
(
	.param .b64 vprintf_param_0,
	.param .b64 vprintf_param_1
)
;
.global .align 1 .b8 $str[76] = {73, 110, 112, 117, 116, 32, 108, 111, 99, 97, 116, 105, 111, 110, 58, 32, 32, 40, 37, 100, 44, 32, 37, 100, 41, 32, 45, 32, 62, 32, 37, 46, 50, 102, 32, 32, 42, 32, 32, 70, 105, 108, 116, 101, 114, 32, 108, 111, 99, 97, 116, 105, 111, 110, 58, 32, 40, 37, 100, 44, 32, 37, 100, 41, 32, 45, 32, 62, 32, 37, 46, 50, 102, 32, 10};

.visible .entry _Z9Conv2d_cuPfS_S_(
	.param .u64 .ptr .align 1 _Z9Conv2d_cuPfS_S__param_0,
	.param .u64 .ptr .align 1 _Z9Conv2d_cuPfS_S__param_1,
	.param .u64 .ptr .align 1 _Z9Conv2d_cuPfS_S__param_2
)
{
	.local .align 16 .b8 	__local_depot0[32];
	.reg .b64 	%SP;
	.reg .b64 	%SPL;
	.reg .pred 	%p<5>;
	.reg .b16 	%rs<8>;
	.reg .b32 	%r<55>;
	.reg .b32 	%f<16>;
	.reg .b64 	%rd<22>;
	.reg .b64 	%fd<3>;

	mov.u64 	%SPL, __local_depot0;
	cvta.local.u64 	%SP, %SPL;
	ld.param.u64 	%rd6, [_Z9Conv2d_cuPfS_S__param_1];
	mov.u32 	%r1, %ctaid.y;
	cvt.u16.u32 	%rs1, %r1;
	mul.hi.u16 	%rs2, %rs1, -21845;
	shr.u16 	%rs3, %rs2, 1;
	mul.lo.s16 	%rs4, %rs3, 3;
	sub.s16 	%rs5, %rs1, %rs4;
	and.b16  	%rs6, %rs2, -2;
	cvt.u32.u16 	%r26, %rs6;
	add.s32 	%r2, %r26, -1;
	shl.b16 	%rs7, %rs5, 1;
	cvt.u32.u16 	%r3, %rs7;
	add.s32 	%r4, %r3, -1;
	max.s32 	%r5, %r4, 0;
	min.u32 	%r27, %r26, 3;
	add.s32 	%r6, %r27, 1;
	setp.gt.s32 	%p1, %r2, %r6;
	mov.f32 	%f14, 0f00000000;
	@%p1 bra 	$L__BB0_6;
	min.u32 	%r28, %r3, 3;
	add.s32 	%r7, %r28, 1;
	max.s32 	%r50, %r2, 0;
	max.u32 	%r29, %r5, %r7;
	max.u32 	%r9, %r50, %r6;
	add.s32 	%r10, %r5, 4;
	sub.s32 	%r11, %r5, %r29;
	sub.s32 	%r30, %r10, %r3;
	mul.hi.u32 	%r31, %r1, 1431655766;
	mul.lo.s32 	%r32, %r31, 6;
	sub.s32 	%r12, %r30, %r32;
	sub.s32 	%r33, %r5, %r3;
	sub.s32 	%r13, %r33, %r32;
	cvta.to.global.u64 	%rd1, %rd6;
	mov.f32 	%f14, 0f00000000;
	add.u64 	%rd12, %SP, 0;
	mov.u64 	%rd14, $str;
$L__BB0_2:
	setp.gt.s32 	%p2, %r4, %r7;
	@%p2 bra 	$L__BB0_5;
	ld.param.u64 	%rd19, [_Z9Conv2d_cuPfS_S__param_0];
	mad.lo.s32 	%r34, %r50, 5, %r5;
	mul.wide.u32 	%rd8, %r34, 4;
	cvta.to.global.u64 	%rd9, %rd19;
	add.s64 	%rd21, %rd9, %rd8;
	mul.lo.s32 	%r35, %r50, 3;
	add.s32 	%r52, %r12, %r35;
	add.s32 	%r51, %r13, %r35;
	mov.u32 	%r53, %r11;
	mov.u32 	%r54, %r10;
$L__BB0_4:
	add.s32 	%r36, %r54, -4;
	mul.wide.s32 	%rd10, %r52, 4;
	add.s64 	%rd11, %rd1, %rd10;
	add.s32 	%r37, %r51, 4;
	ld.global.f32 	%f8, [%rd21];
	cvt.f64.f32 	%fd1, %f8;
	mul.hi.s32 	%r38, %r37, 1431655766;
	shr.u32 	%r39, %r38, 31;
	add.s32 	%r40, %r38, %r39;
	mul.lo.s32 	%r41, %r40, 3;
	sub.s32 	%r42, %r37, %r41;
	ld.global.f32 	%f9, [%rd11];
	cvt.f64.f32 	%fd2, %f9;
	cvta.to.local.u64 	%rd13, %rd12;
	st.local.v2.u32 	[%rd13], {%r50, %r36};
	st.local.f64 	[%rd13+8], %fd1;
	st.local.v2.u32 	[%rd13+16], {%r40, %r42};
	st.local.f64 	[%rd13+24], %fd2;
	cvta.global.u64 	%rd15, %rd14;
	{ // callseq 0, 0
	.param .b64 param0;
	st.param.b64 	[param0], %rd15;
	.param .b64 param1;
	st.param.b64 	[param1], %rd12;
	.param .b32 retval0;
	call.uni (retval0), 
	vprintf, 
	(
	param0, 
	param1
	);
	ld.param.b32 	%r43, [retval0];
	} // callseq 0
	ld.global.f32 	%f10, [%rd21];
	ld.global.f32 	%f11, [%rd11];
	fma.rn.f32 	%f14, %f10, %f11, %f14;
	add.s32 	%r54, %r54, 1;
	add.s32 	%r53, %r53, 1;
	add.s64 	%rd21, %rd21, 4;
	add.s32 	%r52, %r52, 1;
	add.s32 	%r51, %r51, 1;
	setp.ne.s32 	%p3, %r53, 1;
	@%p3 bra 	$L__BB0_4;
$L__BB0_5:
	add.s32 	%r25, %r50, 1;
	setp.ne.s32 	%p4, %r50, %r9;
	mov.u32 	%r50, %r25;
	@%p4 bra 	$L__BB0_2;
$L__BB0_6:
	ld.param.u64 	%rd20, [_Z9Conv2d_cuPfS_S__param_2];
	mov.u32 	%r45, %tid.x;
	cvta.to.global.u64 	%rd16, %rd20;
	add.s32 	%r46, %r1, %r45;
	mov.u32 	%r47, %ntid.x;
	mov.u32 	%r48, %ctaid.x;
	mad.lo.s32 	%r49, %r48, %r47, %r46;
	mul.wide.s32 	%rd17, %r49, 4;
	add.s64 	%rd18, %rd16, %rd17;
	st.global.f32 	[%rd18], %f14;
	ret;

}


// ===== COMPILED SASS (sm_100) =====

	.target	sm_100

	.elftype	@"ET_EXEC"


//--------------------- .note.nv.tkinfo           --------------------------
	.section	.note.nv.tkinfo,"",@"SHT_NOTE"
	.sectionflags	@"SHF_NOTE_NV_TKINFO"
	.tkinfo
        /*0018*/ 	.word	0x00000002
        /*0030*/ 	.string	""
        /*0030*/ 	.string	"ptxas"
        /*0030*/ 	.string	"Cuda compilation tools, release 13.0, V13.0.88"
        /*0030*/ 	.string	"Build cuda_13.0.r13.0/compiler.36424714_0"
        /*0030*/ 	.string	"-arch sm_100 -m 64 "



//--------------------- .note.nv.cuinfo           --------------------------
	.section	.note.nv.cuinfo,"",@"SHT_NOTE"
	.sectionflags	@"SHF_NOTE_NV_CUINFO"
        /*0018*/ 	.short	0x0002
        /*001a*/ 	.short	0x0064
        /*001c*/ 	.short	0x0082
	.zero		2


//--------------------- .nv.info                  --------------------------
	.section	.nv.info,"",@"SHT_CUDA_INFO"
	.align	4


	//----- nvinfo : EIATTR_REGCOUNT
	.align		4
        /*0000*/ 	.byte	0x04, 0x2f
        /*0002*/ 	.short	(.L_2 - .L_1)
	.align		4
.L_1:
        /*0004*/ 	.word	index@(_Z9Conv2d_cuPfS_S_)
        /*0008*/ 	.word	0x00000020


	//----- nvinfo : EIATTR_FRAME_SIZE
	.align		4
.L_2:
        /*000c*/ 	.byte	0x04, 0x11
        /*000e*/ 	.short	(.L_4 - .L_3)
	.align		4
.L_3:
        /*0010*/ 	.word	index@(_Z9Conv2d_cuPfS_S_)
        /*0014*/ 	.word	0x00000020


	//----- nvinfo : EIATTR_MIN_STACK_SIZE
	.align		4
.L_4:
        /*0018*/ 	.byte	0x04, 0x12
        /*001a*/ 	.short	(.L_6 - .L_5)
	.align		4
.L_5:
        /*001c*/ 	.word	index@(_Z9Conv2d_cuPfS_S_)
        /*0020*/ 	.word	0x00000020
.L_6:


//--------------------- .nv.compat                --------------------------
	.section	.nv.compat,"",@"SHT_CUDA_COMPAT_INFO"
	.align	4
        /*0000*/ 	.byte	0x02, 0x09, 0x00, 0x00, 0x02, 0x02, 0x01, 0x00, 0x02, 0x05, 0x05, 0x00, 0x03, 0x07, 0x01, 0x01
        /*0010*/ 	.byte	0x02, 0x03, 0x00, 0x00, 0x02, 0x06, 0x01, 0x00, 0x04, 0x0b, 0x08, 0x00, 0x09, 0x00, 0x00, 0x00
        /*0020*/ 	.byte	0x00, 0x00, 0x00, 0x00


//--------------------- .nv.info._Z9Conv2d_cuPfS_S_ --------------------------
	.section	.nv.info._Z9Conv2d_cuPfS_S_,"",@"SHT_CUDA_INFO"
	.sectionflags	@""
	.align	4


	//----- nvinfo : EIATTR_CUDA_API_VERSION
	.align		4
        /*0000*/ 	.byte	0x04, 0x37
        /*0002*/ 	.short	(.L_8 - .L_7)
.L_7:
        /*0004*/ 	.word	0x00000082


	//----- nvinfo : EIATTR_KPARAM_INFO
	.align		4
.L_8:
        /*0008*/ 	.byte	0x04, 0x17
        /*000a*/ 	.short	(.L_10 - .L_9)
.L_9:
        /*000c*/ 	.word	0x00000000
        /*0010*/ 	.short	0x0002
        /*0012*/ 	.short	0x0010
        /*0014*/ 	.byte	0x00, 0xf5, 0x21, 0x00


	//----- nvinfo : EIATTR_KPARAM_INFO
	.align		4
.L_10:
        /*0018*/ 	.byte	0x04, 0x17
        /*001a*/ 	.short	(.L_12 - .L_11)
.L_11:
        /*001c*/ 	.word	0x00000000
        /*0020*/ 	.short	0x0001
        /*0022*/ 	.short	0x0008
        /*0024*/ 	.byte	0x00, 0xf5, 0x21, 0x00


	//----- nvinfo : EIATTR_KPARAM_INFO
	.align		4
.L_12:
        /*0028*/ 	.byte	0x04, 0x17
        /*002a*/ 	.short	(.L_14 - .L_13)
.L_13:
        /*002c*/ 	.word	0x00000000
        /*0030*/ 	.short	0x0000
        /*0032*/ 	.short	0x0000
        /*0034*/ 	.byte	0x00, 0xf5, 0x21, 0x00


	//----- nvinfo : EIATTR_SPARSE_MMA_MASK
	.align		4
.L_14:
        /*0038*/ 	.byte	0x03, 0x50
        /*003a*/ 	.short	0x0000


	//----- nvinfo : EIATTR_MAXREG_COUNT
	.align		4
        /*003c*/ 	.byte	0x03, 0x1b
        /*003e*/ 	.short	0x00ff


	//----- nvinfo : EIATTR_EXTERNS
	.align		4
        /*0040*/ 	.byte	0x04, 0x0f
        /*0042*/ 	.short	(.L_16 - .L_15)


	//   ....[0]....
	.align		4
.L_15:
        /*0044*/ 	.word	index@(vprintf)


	//----- nvinfo : EIATTR_MERCURY_ISA_VERSION
	.align		4
.L_16:
        /*0048*/ 	.byte	0x03, 0x5f
        /*004a*/ 	.short	0x0101


	//----- nvinfo : EIATTR_VRC_CTA_INIT_COUNT
	.align		4
        /*004c*/ 	.byte	0x02, 0x4a
	.zero		1
	.zero		1


	//----- nvinfo : EIATTR_SYSCALL_OFFSETS
	.align		4
        /*0050*/ 	.byte	0x04, 0x46
        /*0052*/ 	.short	(.L_18 - .L_17)


	//   ....[0]....
.L_17:
        /*0054*/ 	.word	0x000004c0


	//----- nvinfo : EIATTR_EXIT_INSTR_OFFSETS
	.align		4
.L_18:
        /*0058*/ 	.byte	0x04, 0x1c
        /*005a*/ 	.short	(.L_20 - .L_19)


	//   ....[0]....
.L_19:
        /*005c*/ 	.word	0x000006e0


	//----- nvinfo : EIATTR_CRS_STACK_SIZE
	.align		4
.L_20:
        /*0060*/ 	.byte	0x04, 0x1e
        /*0062*/ 	.short	(.L_22 - .L_21)
.L_21:
        /*0064*/ 	.word	0x00000000


	//----- nvinfo : EIATTR_CBANK_PARAM_SIZE
	.align		4
.L_22:
        /*0068*/ 	.byte	0x03, 0x19
        /*006a*/ 	.short	0x0018


	//----- nvinfo : EIATTR_PARAM_CBANK
	.align		4
        /*006c*/ 	.byte	0x04, 0x0a
        /*006e*/ 	.short	(.L_24 - .L_23)
	.align		4
.L_23:
        /*0070*/ 	.word	index@(.nv.constant0._Z9Conv2d_cuPfS_S_)
        /*0074*/ 	.short	0x0380
        /*0076*/ 	.short	0x0018


	//----- nvinfo : EIATTR_SW_WAR
	.align		4
.L_24:
        /*0078*/ 	.byte	0x04, 0x36
        /*007a*/ 	.short	(.L_26 - .L_25)
.L_25:
        /*007c*/ 	.word	0x00000008
.L_26:


//--------------------- .nv.callgraph             --------------------------
	.section	.nv.callgraph,"",@"SHT_CUDA_CALLGRAPH"
	.align	4
	.sectionentsize	8
	.align		4
        /*0000*/ 	.word	0x00000000
	.align		4
        /*0004*/ 	.word	0xffffffff
	.align		4
        /*0008*/ 	.word	index@(_Z9Conv2d_cuPfS_S_)
	.align		4
        /*000c*/ 	.word	index@(vprintf)
	.align		4
        /*0010*/ 	.word	0x00000000
	.align		4
        /*0014*/ 	.word	0xfffffffe
	.align		4
        /*0018*/ 	.word	0x00000000
	.align		4
        /*001c*/ 	.word	0xfffffffd
	.align		4
        /*0020*/ 	.word	0x00000000
	.align		4
        /*0024*/ 	.word	0xfffffffc


//--------------------- .nv.constant4             --------------------------
	.section	.nv.constant4,"a",@progbits
	.align	8
	.align		8
.nv.constant4:
        /*0000*/ 	.dword	vprintf
	.align		8
        /*0008*/ 	.dword	$str


//--------------------- .text._Z9Conv2d_cuPfS_S_  --------------------------
	.section	.text._Z9Conv2d_cuPfS_S_,"ax",@progbits
	.align	128
        .global         _Z9Conv2d_cuPfS_S_
        .type           _Z9Conv2d_cuPfS_S_,@function
        .size           _Z9Conv2d_cuPfS_S_,(.L_x_6 - _Z9Conv2d_cuPfS_S_)
        .other          _Z9Conv2d_cuPfS_S_,@"STO_CUDA_ENTRY STV_DEFAULT"
_Z9Conv2d_cuPfS_S_:
.text._Z9Conv2d_cuPfS_S_:
[----:B------:R-:W0:Y:S01]  /*0000*/  LDC R1, c[0x0][0x37c] ;  /* 0x0000df00ff017b82 */ /* 0x000e220000000800 */
[----:B------:R-:W1:Y:S01]  /*0010*/  S2R R25, SR_CTAID.Y ;  /* 0x0000000000197919 */ /* 0x000e620000002600 */
[----:B------:R-:W2:Y:S01]  /*0020*/  LDCU UR4, c[0x0][0x2f8] ;  /* 0x00005f00ff0477ac */ /* 0x000ea20008000800 */
[----:B0-----:R-:W-:Y:S02]  /*0030*/  VIADD R1, R1, 0xffffffe0 ;  /* 0xffffffe001017836 */ /* 0x001fe40000000000 */
[----:B------:R-:W-:Y:S01]  /*0040*/  HFMA2 R24, -RZ, RZ, 0, 0 ;  /* 0x00000000ff187431 */ /* 0x000fe200000001ff */
[----:B------:R-:W0:Y:S01]  /*0050*/  LDCU UR5, c[0x0][0x2fc] ;  /* 0x00005f80ff0577ac */ /* 0x000e220008000800 */
[----:B------:R-:W3:Y:S01]  /*0060*/  LDCU.64 UR36, c[0x0][0x358] ;  /* 0x00006b00ff2477ac */ /* 0x000ee20008000a00 */
[----:B--2---:R-:W-:-:S05]  /*0070*/  IADD3 R17, P1, PT, R1, UR4, RZ ;  /* 0x0000000401117c10 */ /* 0x004fca000ff3e0ff */
[----:B0-----:R-:W-:Y:S01]  /*0080*/  IMAD.X R16, RZ, RZ, UR5, P1 ;  /* 0x00000005ff107e24 */ /* 0x001fe200088e06ff */
[----:B-1----:R-:W-:-:S05]  /*0090*/  LOP3.LUT R0, R25, 0xffff, RZ, 0xc0, !PT ;  /* 0x0000ffff19007812 */ /* 0x002fca00078ec0ff */
[----:B------:R-:W-:-:S05]  /*00a0*/  IMAD R0, R0, 0xaaab, RZ ;  /* 0x0000aaab00007824 */ /* 0x000fca00078e02ff */
[----:B------:R-:W-:-:S04]  /*00b0*/  SHF.R.U32.HI R0, RZ, 0x10, R0 ;  /* 0x00000010ff007819 */ /* 0x000fc80000011600 */
[----:B------:R-:W-:-:S04]  /*00c0*/  LOP3.LUT R0, R0, 0xfffe, RZ, 0xc0, !PT ;  /* 0x0000fffe00007812 */ /* 0x000fc800078ec0ff */
[C---:B------:R-:W-:Y:S01]  /*00d0*/  VIMNMX.U32 R2, PT, PT, R0.reuse, 0x3, PT ;  /* 0x0000000300027848 */ /* 0x040fe20003fe0000 */
[----:B------:R-:W-:-:S04]  /*00e0*/  VIADD R0, R0, 0xffffffff ;  /* 0xffffffff00007836 */ /* 0x000fc80000000000 */
[----:B------:R-:W-:-:S05]  /*00f0*/  VIADD R3, R2, 0x1 ;  /* 0x0000000102037836 */ /* 0x000fca0000000000 */
[----:B------:R-:W-:-:S13]  /*0100*/  ISETP.GT.AND P0, PT, R0, R3, PT ;  /* 0x000000030000720c */ /* 0x000fda0003f04270 */
[----:B---3--:R-:W-:Y:S05]  /*0110*/  @P0 BRA `(.L_x_0) ;  /* 0x0000000400500947 */ /* 0x008fea0003800000 */
[----:B------:R-:W-:Y:S01]  /*0120*/  BSSY.RECONVERGENT B7, `(.L_x_0) ;  /* 0x0000053000077945 */ /* 0x000fe20003800200 */
[----:B------:R-:W-:Y:S01]  /*0130*/  IMAD.MOV.U32 R24, RZ, RZ, RZ ;  /* 0x000000ffff187224 */ /* 0x000fe200078e00ff */
[----:B------:R-:W-:-:S07]  /*0140*/  VIMNMX R2, PT, PT, RZ, R0, !PT ;  /* 0x00000000ff027248 */ /* 0x000fce0007fe0100 */
.L_x_4:
[----:B------:R-:W-:-:S05]  /*0150*/  LOP3.LUT R0, R25, 0xffff, RZ, 0xc0, !PT ;  /* 0x0000ffff19007812 */ /* 0x000fca00078ec0ff */
[----:B------:R-:W-:-:S05]  /*0160*/  IMAD R0, R0, 0xaaab, RZ ;  /* 0x0000aaab00007824 */ /* 0x000fca00078e02ff */
[----:B------:R-:W-:-:S04]  /*0170*/  SHF.R.U32.HI R0, RZ, 0x11, R0 ;  /* 0x00000011ff007819 */ /* 0x000fc80000011600 */
[----:B------:R-:W-:-:S05]  /*0180*/  PRMT R0, R0, 0x9910, RZ ;  /* 0x0000991000007816 */ /* 0x000fca00000000ff */
[----:B------:R-:W-:-:S05]  /*0190*/  IMAD R0, R0, 0x3, RZ ;  /* 0x0000000300007824 */ /* 0x000fca00078e02ff */
[----:B------:R-:W-:-:S04]  /*01a0*/  IADD3 R0, PT, PT, RZ, -R0, RZ ;  /* 0x80000000ff007210 */ /* 0x000fc80007ffe0ff */
[----:B------:R-:W-:-:S05]  /*01b0*/  PRMT R0, R0, 0x7710, RZ ;  /* 0x0000771000007816 */ /* 0x000fca00000000ff */
[----:B------:R-:W-:-:S04]  /*01c0*/  IMAD.IADD R0, R0, 0x1, R25 ;  /* 0x0000000100007824 */ /* 0x000fc800078e0219 */
[----:B------:R-:W-:-:S05]  /*01d0*/  IMAD.SHL.U32 R0, R0, 0x2, RZ ;  /* 0x0000000200007824 */ /* 0x000fca00078e00ff */
[----:B------:R-:W-:-:S04]  /*01e0*/  LOP3.LUT R0, R0, 0xffff, RZ, 0xc0, !PT ;  /* 0x0000ffff00007812 */ /* 0x000fc800078ec0ff */
[C---:B------:R-:W-:Y:S02]  /*01f0*/  VIMNMX.U32 R4, PT, PT, R0.reuse, 0x3, PT ;  /* 0x0000000300047848 */ /* 0x040fe40003fe0000 */
[----:B------:R-:W-:-:S03]  /*0200*/  IADD3 R3, PT, PT, R0, -0x1, RZ ;  /* 0xffffffff00037810 */ /* 0x000fc60007ffe0ff */
[----:B------:R-:W-:-:S05]  /*0210*/  VIADD R6, R4, 0x1 ;  /* 0x0000000104067836 */ /* 0x000fca0000000000 */
[----:B------:R-:W-:-:S13]  /*0220*/  ISETP.GT.AND P0, PT, R3, R6, PT ;  /* 0x000000060300720c */ /* 0x000fda0003f04270 */
[----:B------:R-:W-:Y:S05]  /*0230*/  @P0 BRA `(.L_x_1) ;  /* 0x0000000000d40947 */ /* 0x000fea0003800000 */
[----:B------:R-:W0:Y:S01]  /*0240*/  LDC.64 R4, c[0x0][0x380] ;  /* 0x0000e000ff047b82 */ /* 0x000e220000000a00 */
[----:B------:R-:W-:Y:S01]  /*0250*/  VIMNMX R19, PT, PT, RZ, R3, !PT ;  /* 0x00000003ff137248 */ /* 0x000fe20007fe0100 */
[----:B------:R-:W-:Y:S01]  /*0260*/  IMAD.HI.U32 R7, R25, 0x55555556, RZ ;  /* 0x5555555619077827 */ /* 0x000fe200078e00ff */
[----:B------:R-:W-:Y:S02]  /*0270*/  BSSY.RECONVERGENT B6, `(.L_x_1) ;  /* 0x0000031000067945 */ /* 0x000fe40003800200 */
[C---:B------:R-:W-:Y:S01]  /*0280*/  VIMNMX.U32 R6, PT, PT, R19.reuse, R6, !PT ;  /* 0x0000000613067248 */ /* 0x040fe20007fe0000 */
[C---:B------:R-:W-:Y:S02]  /*0290*/  VIADD R23, R19.reuse, 0x4 ;  /* 0x0000000413177836 */ /* 0x040fe40000000000 */
[----:B------:R-:W-:Y:S02]  /*02a0*/  IMAD R3, R2, 0x5, R19 ;  /* 0x0000000502037824 */ /* 0x000fe400078e0213 */
[----:B------:R-:W-:Y:S01]  /*02b0*/  IMAD.IADD R19, R19, 0x1, -R6 ;  /* 0x0000000113137824 */ /* 0x000fe200078e0a06 */
[----:B------:R-:W-:-:S05]  /*02c0*/  IADD3 R0, PT, PT, -R0, R23, RZ ;  /* 0x0000001700007210 */ /* 0x000fca0007ffe1ff */
[----:B------:R-:W-:-:S04]  /*02d0*/  IMAD R7, R7, -0x6, R0 ;  /* 0xfffffffa07077824 */ /* 0x000fc800078e0200 */
[----:B------:R-:W-:Y:S02]  /*02e0*/  IMAD R22, R2, 0x3, R7 ;  /* 0x0000000302167824 */ /* 0x000fe400078e0207 */
[----:B0-----:R-:W-:-:S04]  /*02f0*/  IMAD.WIDE.U32 R4, R3, 0x4, R4 ;  /* 0x0000000403047825 */ /* 0x001fc800078e0004 */
[----:B------:R-:W-:-:S07]  /*0300*/  VIADD R18, R22, 0xfffffffc ;  /* 0xfffffffc16127836 */ /* 0x000fce0000000000 */
.L_x_3:
[----:B------:R-:W0:Y:S01]  /*0310*/  LDC.64 R26, c[0x0][0x388] ;  /* 0x0000e200ff1a7b82 */ /* 0x000e220000000a00 */
[----:B------:R-:W-:Y:S01]  /*0320*/  MOV R28, R4 ;  /* 0x00000004001c7202 */ /* 0x000fe20000000f00 */
[----:B------:R-:W-:-:S05]  /*0330*/  IMAD.MOV.U32 R29, RZ, RZ, R5 ;  /* 0x000000ffff1d7224 */ /* 0x000fca00078e0005 */
[----:B------:R-:W2:Y:S01]  /*0340*/  LDG.E R12, desc[UR36][R28.64] ;  /* 0x000000241c0c7981 */ /* 0x000ea2000c1e1900 */
[----:B0-----:R-:W-:-:S05]  /*0350*/  IMAD.WIDE R26, R22, 0x4, R26 ;  /* 0x00000004161a7825 */ /* 0x001fca00078e021a */
[----:B------:R-:W3:Y:S01]  /*0360*/  LDG.E R10, desc[UR36][R26.64] ;  /* 0x000000241a0a7981 */ /* 0x000ee2000c1e1900 */
[----:B------:R-:W0:Y:S01]  /*0370*/  LDCU UR4, c[0x0][0x2f8] ;  /* 0x00005f00ff0477ac */ /* 0x000e220008000800 */
[----:B------:R-:W-:Y:S01]  /*0380*/  VIADD R15, R18, 0x4 ;  /* 0x00000004120f7836 */ /* 0x000fe20000000000 */
[----:B------:R-:W-:Y:S01]  /*0390*/  MOV R8, 0x0 ;  /* 0x0000000000087802 */ /* 0x000fe20000000f00 */
[----:B------:R-:W-:Y:S01]  /*03a0*/  IMAD.MOV.U32 R6, RZ, RZ, R17 ;  /* 0x000000ffff067224 */ /* 0x000fe200078e0011 */
[----:B------:R-:W-:Y:S01]  /*03b0*/  IADD3 R3, PT, PT, R23, -0x4, RZ ;  /* 0xfffffffc17037810 */ /* 0x000fe20007ffe0ff */
[----:B------:R-:W-:-:S03]  /*03c0*/  IMAD.HI R14, R15, 0x55555556, RZ ;  /* 0x555555560f0e7827 */ /* 0x000fc600078e02ff */
[----:B------:R-:W1:Y:S01]  /*03d0*/  LDC.64 R8, c[0x4][R8] ;  /* 0x0100000008087b82 */ /* 0x000e620000000a00 */
[----:B------:R-:W-:Y:S01]  /*03e0*/  IMAD.MOV.U32 R7, RZ, RZ, R16 ;  /* 0x000000ffff077224 */ /* 0x000fe200078e0010 */
[----:B------:R-:W-:-:S05]  /*03f0*/  LEA.HI R14, R14, R14, RZ, 0x1 ;  /* 0x0000000e0e0e7211 */ /* 0x000fca00078f08ff */
[----:B------:R-:W-:Y:S02]  /*0400*/  IMAD R15, R14, -0x3, R15 ;  /* 0xfffffffd0e0f7824 */ /* 0x000fe400078e020f */
[----:B0-----:R-:W-:Y:S01]  /*0410*/  VIADD R21, R17, -UR4 ;  /* 0x8000000411157c36 */ /* 0x001fe20008000000 */
[----:B------:R-:W0:Y:S04]  /*0420*/  LDCU.64 UR4, c[0x4][0x8] ;  /* 0x01000100ff0477ac */ /* 0x000e280008000a00 */
[----:B------:R4:W-:Y:S04]  /*0430*/  STL.64 [R21], R2 ;  /* 0x0000000215007387 */ /* 0x0009e80000100a00 */
[----:B------:R4:W-:Y:S01]  /*0440*/  STL.64 [R21+0x10], R14 ;  /* 0x0000100e15007387 */ /* 0x0009e20000100a00 */
[----:B0-----:R-:W-:Y:S01]  /*0450*/  IMAD.U32 R4, RZ, RZ, UR4 ;  /* 0x00000004ff047e24 */ /* 0x001fe2000f8e00ff */
[----:B------:R-:W-:Y:S01]  /*0460*/  MOV R5, UR5 ;  /* 0x0000000500057c02 */ /* 0x000fe20008000f00 */
[----:B--2---:R-:W0:Y:S02]  /*0470*/  F2F.F64.F32 R12, R12 ;  /* 0x0000000c000c7310 */ /* 0x004e240000201800 */
[----:B0-----:R4:W-:Y:S06]  /*0480*/  STL.64 [R21+0x8], R12 ;  /* 0x0000080c15007387 */ /* 0x0019ec0000100a00 */
[----:B---3--:R-:W0:Y:S02]  /*0490*/  F2F.F64.F32 R10, R10 ;  /* 0x0000000a000a7310 */ /* 0x008e240000201800 */
[----:B01----:R4:W-:Y:S02]  /*04a0*/  STL.64 [R21+0x18], R10 ;  /* 0x0000180a15007387 */ /* 0x0039e40000100a00 */
[----:B----4-:R-:W-:-:S07]  /*04b0*/  LEPC R20, `(.L_x_2) ;  /* 0x000000001014794e */ /* 0x010fce0000000000 */
[----:B------:R-:W-:Y:S05]  /*04c0*/  CALL.ABS.NOINC R8 ;  /* 0x0000000008007343 */ /* 0x000fea0003c00000 */
.L_x_2:
[----:B------:R-:W2:Y:S04]  /*04d0*/  LDG.E R26, desc[UR36][R26.64] ;  /* 0x000000241a1a7981 */ /* 0x000ea8000c1e1900 */
[----:B------:R-:W2:Y:S01]  /*04e0*/  LDG.E R3, desc[UR36][R28.64] ;  /* 0x000000241c037981 */ /* 0x000ea2000c1e1900 */
[----:B------:R-:W-:Y:S01]  /*04f0*/  IADD3 R19, PT, PT, R19, 0x1, RZ ;  /* 0x0000000113137810 */ /* 0x000fe20007ffe0ff */
[----:B------:R-:W-:Y:S01]  /*0500*/  VIADD R23, R23, 0x1 ;  /* 0x0000000117177836 */ /* 0x000fe20000000000 */
[----:B------:R-:W-:Y:S01]  /*0510*/  IADD3 R4, P1, PT, R28, 0x4, RZ ;  /* 0x000000041c047810 */ /* 0x000fe20007f3e0ff */
[----:B------:R-:W-:Y:S01]  /*0520*/  VIADD R18, R18, 0x1 ;  /* 0x0000000112127836 */ /* 0x000fe20000000000 */
[----:B------:R-:W-:Y:S02]  /*0530*/  ISETP.NE.AND P0, PT, R19, 0x1, PT ;  /* 0x000000011300780c */ /* 0x000fe40003f05270 */
[----:B------:R-:W-:Y:S01]  /*0540*/  IADD3 R22, PT, PT, R22, 0x1, RZ ;  /* 0x0000000116167810 */ /* 0x000fe20007ffe0ff */
[----:B------:R-:W-:-:S02]  /*0550*/  IMAD.X R5, RZ, RZ, R29, P1 ;  /* 0x000000ffff057224 */ /* 0x000fc400008e061d */
[----:B--2---:R-:W-:-:S08]  /*0560*/  FFMA R24, R3, R26, R24 ;  /* 0x0000001a03187223 */ /* 0x004fd00000000018 */
[----:B------:R-:W-:Y:S05]  /*0570*/  @P0 BRA `(.L_x_3) ;  /* 0xfffffffc00640947 */ /* 0x000fea000383ffff */
[----:B------:R-:W-:Y:S05]  /*0580*/  BSYNC.RECONVERGENT B6 ;  /* 0x0000000000067941 */ /* 0x000fea0003800200 */
.L_x_1:
[----:B------:R-:W-:-:S05]  /*0590*/  LOP3.LUT R0, R25, 0xffff, RZ, 0xc0, !PT ;  /* 0x0000ffff19007812 */ /* 0x000fca00078ec0ff */
[----:B------:R-:W-:-:S05]  /*05a0*/  IMAD R0, R0, 0xaaab, RZ ;  /* 0x0000aaab00007824 */ /* 0x000fca00078e02ff */
[----:B------:R-:W-:-:S04]  /*05b0*/  SHF.R.U32.HI R0, RZ, 0x10, R0 ;  /* 0x00000010ff007819 */ /* 0x000fc80000011600 */
[----:B------:R-:W-:-:S04]  /*05c0*/  LOP3.LUT R0, R0, 0xfffe, RZ, 0xc0, !PT ;  /* 0x0000fffe00007812 */ /* 0x000fc800078ec0ff */
[C---:B------:R-:W-:Y:S01]  /*05d0*/  VIMNMX.U32 R3, PT, PT, R0.reuse, 0x3, PT ;  /* 0x0000000300037848 */ /* 0x040fe20003fe0000 */
[----:B------:R-:W-:-:S03]  /*05e0*/  VIADD R0, R0, 0xffffffff ;  /* 0xffffffff00007836 */ /* 0x000fc60000000000 */
[----:B------:R-:W-:Y:S02]  /*05f0*/  IADD3 R3, PT, PT, R3, 0x1, RZ ;  /* 0x0000000103037810 */ /* 0x000fe40007ffe0ff */
[----:B------:R-:W-:-:S04]  /*0600*/  VIMNMX R0, PT, PT, RZ, R0, !PT ;  /* 0x00000000ff007248 */ /* 0x000fc80007fe0100 */
[----:B------:R-:W-:-:S04]  /*0610*/  VIMNMX.U32 R3, PT, PT, R3, R0, !PT ;  /* 0x0000000003037248 */ /* 0x000fc80007fe0000 */
[C---:B------:R-:W-:Y:S01]  /*0620*/  ISETP.NE.AND P0, PT, R2.reuse, R3, PT ;  /* 0x000000030200720c */ /* 0x040fe20003f05270 */
[----:B------:R-:W-:-:S12]  /*0630*/  VIADD R2, R2, 0x1 ;  /* 0x0000000102027836 */ /* 0x000fd80000000000 */
[----:B------:R-:W-:Y:S05]  /*0640*/  @P0 BRA `(.L_x_4) ;  /* 0xfffffff800c00947 */ /* 0x000fea000383ffff */
[----:B------:R-:W-:Y:S05]  /*0650*/  BSYNC.RECONVERGENT B7 ;  /* 0x0000000000077941 */ /* 0x000fea0003800200 */
.L_x_0:
[----:B------:R-:W0:Y:S01]  /*0660*/  S2R R0, SR_TID.X ;  /* 0x0000000000007919 */ /* 0x000e220000002100 */
[----:B------:R-:W1:Y:S01]  /*0670*/  LDC.64 R2, c[0x0][0x390] ;  /* 0x0000e400ff027b82 */ /* 0x000e620000000a00 */
[----:B------:R-:W2:Y:S01]  /*0680*/  LDCU UR4, c[0x0][0x360] ;  /* 0x00006c00ff0477ac */ /* 0x000ea20008000800 */
[----:B------:R-:W2:Y:S01]  /*0690*/  S2R R4, SR_CTAID.X ;  /* 0x0000000000047919 */ /* 0x000ea20000002500 */
[----:B0-----:R-:W-:-:S05]  /*06a0*/  IADD3 R25, PT, PT, R25, R0, RZ ;  /* 0x0000000019197210 */ /* 0x001fca0007ffe0ff */
[----:B--2---:R-:W-:-:S04]  /*06b0*/  IMAD R25, R4, UR4, R25 ;  /* 0x0000000404197c24 */ /* 0x004fc8000f8e0219 */
[----:B-1----:R-:W-:-:S05]  /*06c0*/  IMAD.WIDE R2, R25, 0x4, R2 ;  /* 0x0000000419027825 */ /* 0x002fca00078e0202 */
[----:B------:R-:W-:Y:S01]  /*06d0*/  STG.E desc[UR36][R2.64], R24 ;  /* 0x0000001802007986 */ /* 0x000fe2000c101924 */
[----:B------:R-:W-:Y:S05]  /*06e0*/  EXIT ;  /* 0x000000000000794d */ /* 0x000fea0003800000 */
.L_x_5:
[----:B------:R-:W-:-:S00]  /*06f0*/  BRA `(.L_x_5) ;  /* 0xfffffffc00fc7947 */ /* 0x000fc0000383ffff */
[----:B------:R-:W-:-:S00]  /*0700*/  NOP ;  /* 0x0000000000007918 */ /* 0x000fc00000000000 */
[----:B------:R-:W-:-:S00]  /*0710*/  NOP ;  /* 0x0000000000007918 */ /* 0x000fc00000000000 */
[----:B------:R-:W-:-:S00]  /*0720*/  NOP ;  /* 0x0000000000007918 */ /* 0x000fc00000000000 */
[----:B------:R-:W-:-:S00]  /*0730*/  NOP ;  /* 0x0000000000007918 */ /* 0x000fc00000000000 */
[----:B------:R-:W-:-:S00]  /*0740*/  NOP ;  /* 0x0000000000007918 */ /* 0x000fc00000000000 */
[----:B------:R-:W-:-:S00]  /*0750*/  NOP ;  /* 0x0000000000007918 */ /* 0x000fc00000000000 */
[----:B------:R-:W-:-:S00]  /*0760*/  NOP ;  /* 0x0000000000007918 */ /* 0x000fc00000000000 */
[----:B------:R-:W-:-:S00]  /*0770*/  NOP ;  /* 0x0000000000007918 */ /* 0x000fc00000000000 */
.L_x_6:


//--------------------- .nv.global.init           --------------------------
	.section	.nv.global.init,"aw",@progbits
.nv.global.init:
	.type		$str,@object
	.size		$str,(.L_0 - $str)
$str:
        /*0000*/ 	.byte	0x49, 0x6e, 0x70, 0x75, 0x74, 0x20, 0x6c, 0x6f, 0x63, 0x61, 0x74, 0x69, 0x6f, 0x6e, 0x3a, 0x20
        /*0010*/ 	.byte	0x20, 0x28, 0x25, 0x64, 0x2c, 0x20, 0x25, 0x64, 0x29, 0x20, 0x2d, 0x20, 0x3e, 0x20, 0x25, 0x2e
        /*0020*/ 	.byte	0x32, 0x66, 0x20, 0x20, 0x2a, 0x20, 0x20, 0x46, 0x69, 0x6c, 0x74, 0x65, 0x72, 0x20, 0x6c, 0x6f
        /*0030*/ 	.byte	0x63, 0x61, 0x74, 0x69, 0x6f, 0x6e, 0x3a, 0x20, 0x28, 0x25, 0x64, 0x2c, 0x20, 0x25, 0x64, 0x29
        /*0040*/ 	.byte	0x20, 0x2d, 0x20, 0x3e, 0x20, 0x25, 0x2e, 0x32, 0x66, 0x20, 0x0a, 0x00
.L_0:


//--------------------- .nv.shared.reserved.0     --------------------------
	.section	.nv.shared.reserved.0,"aw",@nobits
	.weak		__nv_reservedSMEM_offset_0_alias
	.size		__nv_reservedSMEM_offset_0_alias, 0, 64
	.other		__nv_reservedSMEM_offset_0_alias,@"STO_CUDA_RESERVED_SHARED STV_DEFAULT"
__nv_reservedSMEM_offset_0_alias:
	.zero		0
	.zero		64


//--------------------- .nv.constant0._Z9Conv2d_cuPfS_S_ --------------------------
	.section	.nv.constant0._Z9Conv2d_cuPfS_S_,"a",@progbits
	.sectionflags	@""
	.align	4
.nv.constant0._Z9Conv2d_cuPfS_S_:
	.zero		920


//--------------------- SYMBOLS --------------------------

	.type		.nv.reservedSmem.offset0,@object
	.size		.nv.reservedSmem.offset0,0x4
	.type		vprintf,@function
